//
// Generated by NVIDIA NVVM Compiler
//
// Compiler Build ID: CL-36424714
// Cuda compilation tools, release 13.0, V13.0.88
// Based on NVVM 20.0.0
//

.version 9.0
.target sm_100
.address_size 64

	// .globl	_Z9countOddsPiiS_
.extern .shared .align 16 .b8 count[];

.visible .entry _Z9countOddsPiiS_(
	.param .u64 .ptr .align 1 _Z9countOddsPiiS__param_0,
	.param .u32 _Z9countOddsPiiS__param_1,
	.param .u64 .ptr .align 1 _Z9countOddsPiiS__param_2
)
{
	.reg .pred 	%p<20>;
	.reg .b32 	%r<109>;
	.reg .b64 	%rd<13>;

	ld.param.u64 	%rd3, [_Z9countOddsPiiS__param_0];
	ld.param.u32 	%r28, [_Z9countOddsPiiS__param_1];
	ld.param.u64 	%rd2, [_Z9countOddsPiiS__param_2];
	cvta.to.global.u64 	%rd1, %rd3;
	mov.u32 	%r29, %ctaid.x;
	mov.u32 	%r1, %ntid.x;
	mov.u32 	%r2, %tid.x;
	mad.lo.s32 	%r102, %r29, %r1, %r2;
	mov.u32 	%r30, %nctaid.x;
	mul.lo.s32 	%r4, %r1, %r30;
	shl.b32 	%r31, %r2, 2;
	mov.u32 	%r32, count;
	add.s32 	%r5, %r32, %r31;
	mov.b32 	%r33, 0;
	st.shared.u32 	[%r5], %r33;
	setp.ge.s32 	%p1, %r102, %r28;
	@%p1 bra 	$L__BB0_8;
	add.s32 	%r36, %r102, %r4;
	max.s32 	%r37, %r28, %r36;
	setp.lt.s32 	%p2, %r36, %r28;
	selp.u32 	%r38, 1, 0, %p2;
	add.s32 	%r39, %r36, %r38;
	sub.s32 	%r40, %r37, %r39;
	div.u32 	%r41, %r40, %r4;
	add.s32 	%r6, %r41, %r38;
	and.b32  	%r42, %r6, 3;
	setp.eq.s32 	%p3, %r42, 3;
	mov.b32 	%r106, 0;
	@%p3 bra 	$L__BB0_4;
	add.s32 	%r44, %r6, 1;
	and.b32  	%r45, %r44, 3;
	neg.s32 	%r98, %r45;
	mov.b32 	%r106, 0;
$L__BB0_3:
	.pragma "nounroll";
	mul.wide.s32 	%rd4, %r102, 4;
	add.s64 	%rd5, %rd1, %rd4;
	ld.global.u32 	%r46, [%rd5];
	shr.u32 	%r47, %r46, 31;
	add.s32 	%r48, %r46, %r47;
	and.b32  	%r49, %r48, -2;
	sub.s32 	%r50, %r46, %r49;
	add.s32 	%r106, %r106, %r50;
	add.s32 	%r102, %r102, %r4;
	add.s32 	%r98, %r98, 1;
	setp.ne.s32 	%p4, %r98, 0;
	@%p4 bra 	$L__BB0_3;
$L__BB0_4:
	setp.lt.u32 	%p5, %r6, 3;
	@%p5 bra 	$L__BB0_7;
	mul.wide.s32 	%rd8, %r4, 4;
	shl.b32 	%r74, %r4, 2;
$L__BB0_6:
	mul.wide.s32 	%rd6, %r102, 4;
	add.s64 	%rd7, %rd1, %rd6;
	ld.global.u32 	%r51, [%rd7];
	shr.u32 	%r52, %r51, 31;
	add.s32 	%r53, %r51, %r52;
	and.b32  	%r54, %r53, -2;
	sub.s32 	%r55, %r51, %r54;
	add.s32 	%r56, %r106, %r55;
	add.s64 	%rd9, %rd7, %rd8;
	ld.global.u32 	%r57, [%rd9];
	shr.u32 	%r58, %r57, 31;
	add.s32 	%r59, %r57, %r58;
	and.b32  	%r60, %r59, -2;
	sub.s32 	%r61, %r57, %r60;
	add.s32 	%r62, %r56, %r61;
	add.s64 	%rd10, %rd9, %rd8;
	ld.global.u32 	%r63, [%rd10];
	shr.u32 	%r64, %r63, 31;
	add.s32 	%r65, %r63, %r64;
	and.b32  	%r66, %r65, -2;
	sub.s32 	%r67, %r63, %r66;
	add.s32 	%r68, %r62, %r67;
	add.s64 	%rd11, %rd10, %rd8;
	ld.global.u32 	%r69, [%rd11];
	shr.u32 	%r70, %r69, 31;
	add.s32 	%r71, %r69, %r70;
	and.b32  	%r72, %r71, -2;
	sub.s32 	%r73, %r69, %r72;
	add.s32 	%r106, %r68, %r73;
	add.s32 	%r102, %r74, %r102;
	setp.lt.s32 	%p6, %r102, %r28;
	@%p6 bra 	$L__BB0_6;
$L__BB0_7:
	st.shared.u32 	[%r5], %r106;
$L__BB0_8:
	bar.sync 	0;
	ld.shared.u32 	%r75, [%r5];
	shfl.sync.down.b32	%r76|%p7, %r75, 16, 31, -1;
	add.s32 	%r77, %r76, %r75;
	shfl.sync.down.b32	%r78|%p8, %r77, 8, 31, -1;
	add.s32 	%r79, %r78, %r77;
	shfl.sync.down.b32	%r80|%p9, %r79, 4, 31, -1;
	add.s32 	%r81, %r80, %r79;
	shfl.sync.down.b32	%r82|%p10, %r81, 2, 31, -1;
	add.s32 	%r83, %r82, %r81;
	shfl.sync.down.b32	%r84|%p11, %r83, 1, 31, -1;
	add.s32 	%r22, %r84, %r83;
	and.b32  	%r85, %r2, 31;
	setp.ne.s32 	%p12, %r85, 0;
	@%p12 bra 	$L__BB0_10;
	st.shared.u32 	[%r5], %r22;
$L__BB0_10:
	bar.sync 	0;
	or.b32  	%r107, %r2, 32;
	setp.ge.u32 	%p13, %r107, %r1;
	shr.u32 	%r86, %r2, 5;
	and.b32  	%r87, %r86, 1;
	setp.eq.b32 	%p14, %r87, 1;
	or.pred  	%p15, %p13, %p14;
	@%p15 bra 	$L__BB0_13;
	mov.b32 	%r108, 32;
$L__BB0_12:
	shl.b32 	%r89, %r107, 2;
	add.s32 	%r91, %r32, %r89;
	ld.shared.u32 	%r92, [%r91];
	ld.shared.u32 	%r93, [%r5];
	add.s32 	%r94, %r93, %r92;
	st.shared.u32 	[%r5], %r94;
	shl.b32 	%r108, %r108, 1;
	or.b32  	%r107, %r108, %r2;
	bar.sync 	0;
	setp.lt.u32 	%p16, %r107, %r1;
	and.b32  	%r95, %r108, %r2;
	setp.eq.s32 	%p17, %r95, 0;
	and.pred  	%p18, %p16, %p17;
	@%p18 bra 	$L__BB0_12;
$L__BB0_13:
	setp.ne.s32 	%p19, %r2, 0;
	@%p19 bra 	$L__BB0_15;
	ld.shared.u32 	%r96, [count];
	cvta.to.global.u64 	%rd12, %rd2;
	atom.global.add.u32 	%r97, [%rd12], %r96;
$L__BB0_15:
	ret;

}


// ===== COMPILED SASS (sm_100) =====

	.target	sm_100

	.elftype	@"ET_EXEC"


//--------------------- .note.nv.tkinfo           --------------------------
	.section	.note.nv.tkinfo,"",@"SHT_NOTE"
	.sectionflags	@"SHF_NOTE_NV_TKINFO"
	.tkinfo
        /*0018*/ 	.word	0x00000002
        /*0030*/ 	.string	""
        /*0030*/ 	.string	"ptxas"
        /*0030*/ 	.string	"Cuda compilation tools, release 13.0, V13.0.88"
        /*0030*/ 	.string	"Build cuda_13.0.r13.0/compiler.36424714_0"
        /*0030*/ 	.string	"-arch sm_100 -m 64 "



//--------------------- .note.nv.cuinfo           --------------------------
	.section	.note.nv.cuinfo,"",@"SHT_NOTE"
	.sectionflags	@"SHF_NOTE_NV_CUINFO"
        /*0018*/ 	.short	0x0002
        /*001a*/ 	.short	0x0064
        /*001c*/ 	.short	0x0082
	.zero		2


//--------------------- .nv.info                  --------------------------
	.section	.nv.info,"",@"SHT_CUDA_INFO"
	.align	4


	//----- nvinfo : EIATTR_REGCOUNT
	.align		4
        /*0000*/ 	.byte	0x04, 0x2f
        /*0002*/ 	.short	(.L_1 - .L_0)
	.align		4
.L_0:
        /*0004*/ 	.word	index@(_Z9countOddsPiiS_)
        /*0008*/ 	.word	0x00000018


	//----- nvinfo : EIATTR_FRAME_SIZE
	.align		4
.L_1:
        /*000c*/ 	.byte	0x04, 0x11
        /*000e*/ 	.short	(.L_3 - .L_2)
	.align		4
.L_2:
        /*0010*/ 	.word	index@(_Z9countOddsPiiS_)
        /*0014*/ 	.word	0x00000000


	//----- nvinfo : EIATTR_MIN_STACK_SIZE
	.align		4
.L_3:
        /*0018*/ 	.byte	0x04, 0x12
        /*001a*/ 	.short	(.L_5 - .L_4)
	.align		4
.L_4:
        /*001c*/ 	.word	index@(_Z9countOddsPiiS_)
        /*0020*/ 	.word	0x00000000
.L_5:


//--------------------- .nv.compat                --------------------------
	.section	.nv.compat,"",@"SHT_CUDA_COMPAT_INFO"
	.align	4
        /*0000*/ 	.byte	0x02, 0x09, 0x00, 0x00, 0x02, 0x02, 0x01, 0x00, 0x02, 0x05, 0x05, 0x00, 0x03, 0x07, 0x01, 0x01
        /*0010*/ 	.byte	0x02, 0x03, 0x00, 0x00, 0x02, 0x06, 0x01, 0x00, 0x04, 0x0b, 0x08, 0x00, 0x09, 0x00, 0x00, 0x00
        /*0020*/ 	.byte	0x00, 0x00, 0x00, 0x00


//--------------------- .nv.info._Z9countOddsPiiS_ --------------------------
	.section	.nv.info._Z9countOddsPiiS_,"",@"SHT_CUDA_INFO"
	.sectionflags	@""
	.align	4


	//----- nvinfo : EIATTR_CUDA_API_VERSION
	.align		4
        /*0000*/ 	.byte	0x04, 0x37
        /*0002*/ 	.short	(.L_7 - .L_6)
.L_6:
        /*0004*/ 	.word	0x00000082


	//----- nvinfo : EIATTR_KPARAM_INFO
	.align		4
.L_7:
        /*0008*/ 	.byte	0x04, 0x17
        /*000a*/ 	.short	(.L_9 - .L_8)
.L_8:
        /*000c*/ 	.word	0x00000000
        /*0010*/ 	.short	0x0002
        /*0012*/ 	.short	0x0010
        /*0014*/ 	.byte	0x00, 0xf5, 0x21, 0x00


	//----- nvinfo : EIATTR_KPARAM_INFO
	.align		4
.L_9:
        /*0018*/ 	.byte	0x04, 0x17
        /*001a*/ 	.short	(.L_11 - .L_10)
.L_10:
        /*001c*/ 	.word	0x00000000
        /*0020*/ 	.short	0x0001
        /*0022*/ 	.short	0x0008
        /*0024*/ 	.byte	0x00, 0xf0, 0x11, 0x00


	//----- nvinfo : EIATTR_KPARAM_INFO
	.align		4
.L_11:
        /*0028*/ 	.byte	0x04, 0x17
        /*002a*/ 	.short	(.L_13 - .L_12)
.L_12:
        /*002c*/ 	.word	0x00000000
        /*0030*/ 	.short	0x0000
        /*0032*/ 	.short	0x0000
        /*0034*/ 	.byte	0x00, 0xf5, 0x21, 0x00


	//----- nvinfo : EIATTR_SPARSE_MMA_MASK
	.align		4
.L_13:
        /*0038*/ 	.byte	0x03, 0x50
        /*003a*/ 	.short	0x0000


	//----- nvinfo : EIATTR_MAXREG_COUNT
	.align		4
        /*003c*/ 	.byte	0x03, 0x1b
        /*003e*/ 	.short	0x00ff


	//----- nvinfo : EIATTR_NUM_BARRIERS
	.align		4
        /*0040*/ 	.byte	0x02, 0x4c
        /*0042*/ 	.byte	0x01
	.zero		1


	//----- nvinfo : EIATTR_MERCURY_ISA_VERSION
	.align		4
        /*0044*/ 	.byte	0x03, 0x5f
        /*0046*/ 	.short	0x0101


	//----- nvinfo : EIATTR_COOP_GROUP_MASK_REGIDS
	.align		4
        /*0048*/ 	.byte	0x04, 0x29
        /*004a*/ 	.short	(.L_15 - .L_14)


	//   ....[0]....
.L_14:
        /*004c*/ 	.word	0xffffffff


	//   ....[1]....
        /*0050*/ 	.word	0xffffffff


	//   ....[2]....
        /*0054*/ 	.word	0xffffffff


	//   ....[3]....
        /*0058*/ 	.word	0xffffffff


	//   ....[4]....
        /*005c*/ 	.word	0xffffffff


	//----- nvinfo : EIATTR_COOP_GROUP_INSTR_OFFSETS
	.align		4
.L_15:
        /*0060*/ 	.byte	0x04, 0x28
        /*0062*/ 	.short	(.L_17 - .L_16)


	//   ....[0]....
.L_16:
        /*0064*/ 	.word	0x00000620


	//   ....[1]....
        /*0068*/ 	.word	0x00000650


	//   ....[2]....
        /*006c*/ 	.word	0x00000680


	//   ....[3]....
        /*0070*/ 	.word	0x000006a0


	//   ....[4]....
        /*0074*/ 	.word	0x000006c0


	//----- nvinfo : EIATTR_VRC_CTA_INIT_COUNT
	.align		4
.L_17:
        /*0078*/ 	.byte	0x02, 0x4a
	.zero		1
	.zero		1


	//----- nvinfo : EIATTR_EXIT_INSTR_OFFSETS
	.align		4
        /*007c*/ 	.byte	0x04, 0x1c
        /*007e*/ 	.short	(.L_19 - .L_18)


	//   ....[0]....
.L_18:
        /*0080*/ 	.word	0x000007e0


	//   ....[1]....
        /*0084*/ 	.word	0x00000820


	//----- nvinfo : EIATTR_CRS_STACK_SIZE
	.align		4
.L_19:
        /*0088*/ 	.byte	0x04, 0x1e
        /*008a*/ 	.short	(.L_21 - .L_20)
.L_20:
        /*008c*/ 	.word	0x00000000


	//----- nvinfo : EIATTR_CBANK_PARAM_SIZE
	.align		4
.L_21:
        /*0090*/ 	.byte	0x03, 0x19
        /*0092*/ 	.short	0x0018


	//----- nvinfo : EIATTR_PARAM_CBANK
	.align		4
        /*0094*/ 	.byte	0x04, 0x0a
        /*0096*/ 	.short	(.L_23 - .L_22)
	.align		4
.L_22:
        /*0098*/ 	.word	index@(.nv.constant0._Z9countOddsPiiS_)
        /*009c*/ 	.short	0x0380
        /*009e*/ 	.short	0x0018


	//----- nvinfo : EIATTR_SW_WAR
	.align		4
.L_23:
        /*00a0*/ 	.byte	0x04, 0x36
        /*00a2*/ 	.short	(.L_25 - .L_24)
.L_24:
        /*00a4*/ 	.word	0x00000008
.L_25:


//--------------------- .nv.callgraph             --------------------------
	.section	.nv.callgraph,"",@"SHT_CUDA_CALLGRAPH"
	.align	4
	.sectionentsize	8
	.align		4
        /*0000*/ 	.word	0x00000000
	.align		4
        /*0004*/ 	.word	0xffffffff
	.align		4
        /*0008*/ 	.word	0x00000000
	.align		4
        /*000c*/ 	.word	0xfffffffe
	.align		4
        /*0010*/ 	.word	0x00000000
	.align		4
        /*0014*/ 	.word	0xfffffffd
	.align		4
        /*0018*/ 	.word	0x00000000
	.align		4
        /*001c*/ 	.word	0xfffffffc


//--------------------- .text._Z9countOddsPiiS_   --------------------------
	.section	.text._Z9countOddsPiiS_,"ax",@progbits
	.align	128
        .global         _Z9countOddsPiiS_
        .type           _Z9countOddsPiiS_,@function
        .size           _Z9countOddsPiiS_,(.L_x_11 - _Z9countOddsPiiS_)
        .other          _Z9countOddsPiiS_,@"STO_CUDA_ENTRY STV_DEFAULT"
_Z9countOddsPiiS_:
.text._Z9countOddsPiiS_:
[----:B------:R-:W-:Y:S01]  /*0000*/  LDC R1, c[0x0][0x37c] ;  /* 0x0000df00ff017b82 */ /* 0x000fe20000000800 */
[----:B------:R-:W0:Y:S07]  /*0010*/  S2R R0, SR_TID.X ;  /* 0x0000000000007919 */ /* 0x000e2e0000002100 */
[----:B------:R-:W1:Y:S01]  /*0020*/  S2UR UR5, SR_CgaCtaId ;  /* 0x00000000000579c3 */ /* 0x000e620000008800 */
[----:B------:R-:W-:Y:S01]  /*0030*/  UMOV UR4, 0x400 ;  /* 0x0000040000047882 */ /* 0x000fe20000000000 */
[----:B------:R-:W2:Y:S01]  /*0040*/  LDCU UR9, c[0x0][0x388] ;  /* 0x00007100ff0977ac */ /* 0x000ea20008000800 */
[----:B------:R-:W-:Y:S01]  /*0050*/  BSSY.RECONVERGENT B0, `(.L_x_0) ;  /* 0x0000055000007945 */ /* 0x000fe20003800200 */
[----:B------:R-:W3:Y:S04]  /*0060*/  LDCU.64 UR6, c[0x0][0x358] ;  /* 0x00006b00ff0677ac */ /* 0x000ee80008000a00 */
[----:B------:R-:W4:Y:S08]  /*0070*/  S2UR UR8, SR_CTAID.X ;  /* 0x00000000000879c3 */ /* 0x000f300000002500 */
[----:B------:R-:W4:Y:S01]  /*0080*/  LDC R3, c[0x0][0x360] ;  /* 0x0000d800ff037b82 */ /* 0x000f220000000800 */
[----:B-1----:R-:W-:Y:S01]  /*0090*/  ULEA UR4, UR5, UR4, 0x18 ;  /* 0x0000000405047291 */ /* 0x002fe2000f8ec0ff */
[----:B------:R-:W1:Y:S05]  /*00a0*/  LDCU UR5, c[0x0][0x370] ;  /* 0x00006e00ff0577ac */ /* 0x000e6a0008000800 */
[----:B0-----:R-:W-:-:S05]  /*00b0*/  LEA R2, R0, UR4, 0x2 ;  /* 0x0000000400027c11 */ /* 0x001fca000f8e10ff */
[----:B------:R0:W-:Y:S01]  /*00c0*/  STS [R2], RZ ;  /* 0x000000ff02007388 */ /* 0x0001e20000000800 */
[----:B----4-:R-:W-:-:S05]  /*00d0*/  IMAD R5, R3, UR8, R0 ;  /* 0x0000000803057c24 */ /* 0x010fca000f8e0200 */
[----:B--2---:R-:W-:-:S13]  /*00e0*/  ISETP.GE.AND P0, PT, R5, UR9, PT ;  /* 0x0000000905007c0c */ /* 0x004fda000bf06270 */
[----:B01-3--:R-:W-:Y:S05]  /*00f0*/  @P0 BRA `(.L_x_1) ;  /* 0x0000000400280947 */ /* 0x00bfea0003800000 */
[----:B------:R-:W-:Y:S01]  /*0100*/  IMAD R4, R3, UR5, RZ ;  /* 0x0000000503047c24 */ /* 0x000fe2000f8e02ff */
[----:B------:R-:W-:Y:S03]  /*0110*/  BSSY.RECONVERGENT B1, `(.L_x_2) ;  /* 0x000002d000017945 */ /* 0x000fe60003800200 */
[----:B------:R-:W0:Y:S01]  /*0120*/  I2F.U32.RP R11, R4 ;  /* 0x00000004000b7306 */ /* 0x000e220000209000 */
[C---:B------:R-:W-:Y:S01]  /*0130*/  IMAD.IADD R8, R4.reuse, 0x1, R5 ;  /* 0x0000000104087824 */ /* 0x040fe200078e0205 */
[----:B------:R-:W-:Y:S01]  /*0140*/  ISETP.NE.U32.AND P2, PT, R4, RZ, PT ;  /* 0x000000ff0400720c */ /* 0x000fe20003f45070 */
[----:B------:R-:W-:-:S03]  /*0150*/  IMAD.MOV R13, RZ, RZ, -R4 ;  /* 0x000000ffff0d7224 */ /* 0x000fc600078e0a04 */
[C---:B------:R-:W-:Y:S02]  /*0160*/  ISETP.GE.AND P0, PT, R8.reuse, UR9, PT ;  /* 0x0000000908007c0c */ /* 0x040fe4000bf06270 */
[----:B------:R-:W-:Y:S02]  /*0170*/  VIMNMX R9, PT, PT, R8, UR9, !PT ;  /* 0x0000000908097c48 */ /* 0x000fe4000ffe0100 */
[----:B------:R-:W-:-:S04]  /*0180*/  SEL R10, RZ, 0x1, P0 ;  /* 0x00000001ff0a7807 */ /* 0x000fc80000000000 */
[----:B------:R-:W-:Y:S01]  /*0190*/  IADD3 R9, PT, PT, R9, -R8, -R10 ;  /* 0x8000000809097210 */ /* 0x000fe20007ffe80a */
[----:B0-----:R-:W0:Y:S02]  /*01a0*/  MUFU.RCP R11, R11 ;  /* 0x0000000b000b7308 */ /* 0x001e240000001000 */
[----:B0-----:R-:W-:-:S06]  /*01b0*/  VIADD R6, R11, 0xffffffe ;  /* 0x0ffffffe0b067836 */ /* 0x001fcc0000000000 */
[----:B------:R0:W1:Y:S02]  /*01c0*/  F2I.FTZ.U32.TRUNC.NTZ R7, R6 ;  /* 0x0000000600077305 */ /* 0x000064000021f000 */
[----:B0-----:R-:W-:Y:S02]  /*01d0*/  IMAD.MOV.U32 R6, RZ, RZ, RZ ;  /* 0x000000ffff067224 */ /* 0x001fe400078e00ff */
[----:B-1----:R-:W-:-:S04]  /*01e0*/  IMAD R13, R13, R7, RZ ;  /* 0x000000070d0d7224 */ /* 0x002fc800078e02ff */
[----:B------:R-:W-:-:S06]  /*01f0*/  IMAD.HI.U32 R12, R7, R13, R6 ;  /* 0x0000000d070c7227 */ /* 0x000fcc00078e0006 */
[----:B------:R-:W-:-:S04]  /*0200*/  IMAD.HI.U32 R11, R12, R9, RZ ;  /* 0x000000090c0b7227 */ /* 0x000fc800078e00ff */
[----:B------:R-:W-:-:S04]  /*0210*/  IMAD.MOV R6, RZ, RZ, -R11 ;  /* 0x000000ffff067224 */ /* 0x000fc800078e0a0b */
[----:B------:R-:W-:Y:S02]  /*0220*/  IMAD R9, R4, R6, R9 ;  /* 0x0000000604097224 */ /* 0x000fe400078e0209 */
[----:B------:R-:W0:Y:S03]  /*0230*/  LDC.64 R6, c[0x0][0x380] ;  /* 0x0000e000ff067b82 */ /* 0x000e260000000a00 */
[----:B------:R-:W-:-:S13]  /*0240*/  ISETP.GE.U32.AND P0, PT, R9, R4, PT ;  /* 0x000000040900720c */ /* 0x000fda0003f06070 */
[----:B------:R-:W-:Y:S02]  /*0250*/  @P0 IMAD.IADD R9, R9, 0x1, -R4 ;  /* 0x0000000109090824 */ /* 0x000fe400078e0a04 */
[----:B------:R-:W-:-:S03]  /*0260*/  @P0 VIADD R11, R11, 0x1 ;  /* 0x000000010b0b0836 */ /* 0x000fc60000000000 */
[----:B------:R-:W-:-:S13]  /*0270*/  ISETP.GE.U32.AND P1, PT, R9, R4, PT ;  /* 0x000000040900720c */ /* 0x000fda0003f26070 */
[----:B------:R-:W-:Y:S01]  /*0280*/  @P1 VIADD R11, R11, 0x1 ;  /* 0x000000010b0b1836 */ /* 0x000fe20000000000 */
[----:B------:R-:W-:-:S05]  /*0290*/  @!P2 LOP3.LUT R11, RZ, R4, RZ, 0x33, !PT ;  /* 0x00000004ff0ba212 */ /* 0x000fca00078e33ff */
[----:B------:R-:W-:Y:S02]  /*02a0*/  IMAD.IADD R10, R10, 0x1, R11 ;  /* 0x000000010a0a7824 */ /* 0x000fe400078e020b */
[----:B------:R-:W-:-:S03]  /*02b0*/  IMAD.MOV.U32 R11, RZ, RZ, RZ ;  /* 0x000000ffff0b7224 */ /* 0x000fc600078e00ff */
[C---:B------:R-:W-:Y:S02]  /*02c0*/  LOP3.LUT R8, R10.reuse, 0x3, RZ, 0xc0, !PT ;  /* 0x000000030a087812 */ /* 0x040fe400078ec0ff */
[----:B------:R-:W-:Y:S02]  /*02d0*/  ISETP.GE.U32.AND P1, PT, R10, 0x3, PT ;  /* 0x000000030a00780c */ /* 0x000fe40003f26070 */
[----:B------:R-:W-:-:S13]  /*02e0*/  ISETP.NE.AND P0, PT, R8, 0x3, PT ;  /* 0x000000030800780c */ /* 0x000fda0003f05270 */
[----:B0-----:R-:W-:Y:S05]  /*02f0*/  @!P0 BRA `(.L_x_3) ;  /* 0x0000000000388947 */ /* 0x001fea0003800000 */
[----:B------:R-:W0:Y:S01]  /*0300*/  LDC.64 R8, c[0x0][0x380] ;  /* 0x0000e000ff087b82 */ /* 0x000e220000000a00 */
[----:B------:R-:W-:Y:S02]  /*0310*/  VIADD R10, R10, 0x1 ;  /* 0x000000010a0a7836 */ /* 0x000fe40000000000 */
[----:B------:R-:W-:-:S03]  /*0320*/  IMAD.MOV.U32 R11, RZ, RZ, RZ ;  /* 0x000000ffff0b7224 */ /* 0x000fc600078e00ff */
[----:B------:R-:W-:-:S05]  /*0330*/  LOP3.LUT R10, R10, 0x3, RZ, 0xc0, !PT ;  /* 0x000000030a0a7812 */ /* 0x000fca00078ec0ff */
[----:B------:R-:W-:-:S07]  /*0340*/  IMAD.MOV R10, RZ, RZ, -R10 ;  /* 0x000000ffff0a7224 */ /* 0x000fce00078e0a0a */
.L_x_4:
[----:B0-----:R-:W-:-:S06]  /*0350*/  IMAD.WIDE R12, R5, 0x4, R8 ;  /* 0x00000004050c7825 */ /* 0x001fcc00078e0208 */
[----:B------:R-:W2:Y:S01]  /*0360*/  LDG.E R12, desc[UR6][R12.64] ;  /* 0x000000060c0c7981 */ /* 0x000ea2000c1e1900 */
[----:B------:R-:W-:Y:S02]  /*0370*/  VIADD R10, R10, 0x1 ;  /* 0x000000010a0a7836 */ /* 0x000fe40000000000 */
[----:B------:R-:W-:-:S03]  /*0380*/  IMAD.IADD R5, R4, 0x1, R5 ;  /* 0x0000000104057824 */ /* 0x000fc600078e0205 */
[----:B------:R-:W-:Y:S02]  /*0390*/  ISETP.NE.AND P0, PT, R10, RZ, PT ;  /* 0x000000ff0a00720c */ /* 0x000fe40003f05270 */
[----:B--2---:R-:W-:-:S04]  /*03a0*/  LEA.HI R14, R12, R12, RZ, 0x1 ;  /* 0x0000000c0c0e7211 */ /* 0x004fc800078f08ff */
[----:B------:R-:W-:-:S04]  /*03b0*/  LOP3.LUT R14, R14, 0xfffffffe, RZ, 0xc0, !PT ;  /* 0xfffffffe0e0e7812 */ /* 0x000fc800078ec0ff */
[----:B------:R-:W-:-:S03]  /*03c0*/  IADD3 R11, PT, PT, R11, R12, -R14 ;  /* 0x0000000c0b0b7210 */ /* 0x000fc60007ffe80e */
[----:B------:R-:W-:Y:S05]  /*03d0*/  @P0 BRA `(.L_x_4) ;  /* 0xfffffffc00dc0947 */ /* 0x000fea000383ffff */
.L_x_3:
[----:B------:R-:W-:Y:S05]  /*03e0*/  BSYNC.RECONVERGENT B1 ;  /* 0x0000000000017941 */ /* 0x000fea0003800200 */
.L_x_2:
[----:B------:R-:W-:Y:S04]  /*03f0*/  BSSY.RECONVERGENT B1, `(.L_x_5) ;  /* 0x0000019000017945 */ /* 0x000fe80003800200 */
[----:B------:R-:W-:Y:S05]  /*0400*/  @!P1 BRA `(.L_x_6) ;  /* 0x00000000005c9947 */ /* 0x000fea0003800000 */
.L_x_7:
[----:B------:R-:W-:-:S04]  /*0410*/  IMAD.WIDE R16, R5, 0x4, R6 ;  /* 0x0000000405107825 */ /* 0x000fc800078e0206 */
[C---:B------:R-:W-:Y:S02]  /*0420*/  IMAD.WIDE R8, R4.reuse, 0x4, R16 ;  /* 0x0000000404087825 */ /* 0x040fe400078e0210 */
[----:B------:R-:W2:Y:S02]  /*0430*/  LDG.E R16, desc[UR6][R16.64] ;  /* 0x0000000610107981 */ /* 0x000ea4000c1e1900 */
[C---:B------:R-:W-:Y:S02]  /*0440*/  IMAD.WIDE R12, R4.reuse, 0x4, R8 ;  /* 0x00000004040c7825 */ /* 0x040fe400078e0208 */
[----:B------:R-:W3:Y:S04]  /*0450*/  LDG.E R19, desc[UR6][R8.64] ;  /* 0x0000000608137981 */ /* 0x000ee8000c1e1900 */
[----:B------:R-:W4:Y:S01]  /*0460*/  LDG.E R21, desc[UR6][R12.64] ;  /* 0x000000060c157981 */ /* 0x000f22000c1e1900 */
[----:B------:R-:W-:-:S06]  /*0470*/  IMAD.WIDE R14, R4, 0x4, R12 ;  /* 0x00000004040e7825 */ /* 0x000fcc00078e020c */
[----:B------:R-:W5:Y:S01]  /*0480*/  LDG.E R14, desc[UR6][R14.64] ;  /* 0x000000060e0e7981 */ /* 0x000f62000c1e1900 */
[----:B------:R-:W-:-:S05]  /*0490*/  IMAD R5, R4, 0x4, R5 ;  /* 0x0000000404057824 */ /* 0x000fca00078e0205 */
[----:B------:R-:W-:Y:S02]  /*04a0*/  ISETP.GE.AND P0, PT, R5, UR9, PT ;  /* 0x0000000905007c0c */ /* 0x000fe4000bf06270 */
[----:B--2---:R-:W-:-:S04]  /*04b0*/  LEA.HI R10, R16, R16, RZ, 0x1 ;  /* 0x00000010100a7211 */ /* 0x004fc800078f08ff */
[----:B------:R-:W-:Y:S02]  /*04c0*/  LOP3.LUT R10, R10, 0xfffffffe, RZ, 0xc0, !PT ;  /* 0xfffffffe0a0a7812 */ /* 0x000fe400078ec0ff */
[----:B---3--:R-:W-:Y:S02]  /*04d0*/  LEA.HI R18, R19, R19, RZ, 0x1 ;  /* 0x0000001313127211 */ /* 0x008fe400078f08ff */
[----:B------:R-:W-:Y:S02]  /*04e0*/  IADD3 R10, PT, PT, R11, R16, -R10 ;  /* 0x000000100b0a7210 */ /* 0x000fe40007ffe80a */
[----:B------:R-:W-:Y:S02]  /*04f0*/  LOP3.LUT R18, R18, 0xfffffffe, RZ, 0xc0, !PT ;  /* 0xfffffffe12127812 */ /* 0x000fe400078ec0ff */
[----:B----4-:R-:W-:Y:S02]  /*0500*/  LEA.HI R11, R21, R21, RZ, 0x1 ;  /* 0x00000015150b7211 */ /* 0x010fe400078f08ff */
[----:B------:R-:W-:-:S02]  /*0510*/  IADD3 R10, PT, PT, R10, R19, -R18 ;  /* 0x000000130a0a7210 */ /* 0x000fc40007ffe812 */
[----:B------:R-:W-:Y:S02]  /*0520*/  LOP3.LUT R11, R11, 0xfffffffe, RZ, 0xc0, !PT ;  /* 0xfffffffe0b0b7812 */ /* 0x000fe400078ec0ff */
[----:B-----5:R-:W-:Y:S02]  /*0530*/  LEA.HI R8, R14, R14, RZ, 0x1 ;  /* 0x0000000e0e087211 */ /* 0x020fe400078f08ff */
[----:B------:R-:W-:Y:S02]  /*0540*/  IADD3 R11, PT, PT, R10, R21, -R11 ;  /* 0x000000150a0b7210 */ /* 0x000fe40007ffe80b */
[----:B------:R-:W-:-:S04]  /*0550*/  LOP3.LUT R8, R8, 0xfffffffe, RZ, 0xc0, !PT ;  /* 0xfffffffe08087812 */ /* 0x000fc800078ec0ff */
[----:B------:R-:W-:Y:S01]  /*0560*/  IADD3 R11, PT, PT, R11, R14, -R8 ;  /* 0x0000000e0b0b7210 */ /* 0x000fe20007ffe808 */
[----:B------:R-:W-:Y:S06]  /*0570*/  @!P0 BRA `(.L_x_7) ;  /* 0xfffffffc00a48947 */ /* 0x000fec000383ffff */
.L_x_6:
[----:B------:R-:W-:Y:S05]  /*0580*/  BSYNC.RECONVERGENT B1 ;  /* 0x0000000000017941 */ /* 0x000fea0003800200 */
.L_x_5:
[----:B------:R0:W-:Y:S02]  /*0590*/  STS [R2], R11 ;  /* 0x0000000b02007388 */ /* 0x0001e40000000800 */
.L_x_1:
[----:B------:R-:W-:Y:S05]  /*05a0*/  BSYNC.RECONVERGENT B0 ;  /* 0x0000000000007941 */ /* 0x000fea0003800200 */
.L_x_0:
[----:B------:R-:W-:Y:S01]  /*05b0*/  BAR.SYNC.DEFER_BLOCKING 0x0 ;  /* 0x0000000000007b1d */ /* 0x000fe20000010000 */
[----:B------:R-:W-:Y:S02]  /*05c0*/  SHF.R.U32.HI R10, RZ, 0x5, R0 ;  /* 0x00000005ff0a7819 */ /* 0x000fe40000011600 */
[----:B------:R-:W-:Y:S02]  /*05d0*/  LOP3.LUT P1, RZ, R0, 0x1f, RZ, 0xc0, !PT ;  /* 0x0000001f00ff7812 */ /* 0x000fe4000782c0ff */
[----:B------:R-:W-:Y:S02]  /*05e0*/  LOP3.LUT R10, R10, 0x1, RZ, 0xc0, !PT ;  /* 0x000000010a0a7812 */ /* 0x000fe400078ec0ff */
[----:B------:R-:W-:Y:S02]  /*05f0*/  ISETP.NE.AND P2, PT, R0, RZ, PT ;  /* 0x000000ff0000720c */ /* 0x000fe40003f45270 */
[----:B------:R-:W-:Y:S01]  /*0600*/  ISETP.NE.U32.AND P0, PT, R10, 0x1, PT ;  /* 0x000000010a00780c */ /* 0x000fe20003f05070 */
[----:B------:R-:W1:Y:S04]  /*0610*/  LDS R4, [R2] ;  /* 0x0000000002047984 */ /* 0x000e680000000800 */
[----:B-1----:R-:W1:Y:S02]  /*0620*/  SHFL.DOWN PT, R5, R4, 0x10, 0x1f ;  /* 0x0a001f0004057f89 */ /* 0x002e6400000e0000 */
[----:B-1----:R-:W-:Y:S01]  /*0630*/  IMAD.IADD R5, R4, 0x1, R5 ;  /* 0x0000000104057824 */ /* 0x002fe200078e0205 */
[----:B------:R-:W-:-:S04]  /*0640*/  LOP3.LUT R4, R0, 0x20, RZ, 0xfc, !PT ;  /* 0x0000002000047812 */ /* 0x000fc800078efcff */
[----:B------:R-:W1:Y:S01]  /*0650*/  SHFL.DOWN PT, R6, R5, 0x8, 0x1f ;  /* 0x09001f0005067f89 */ /* 0x000e6200000e0000 */
[----:B------:R-:W-:Y:S01]  /*0660*/  ISETP.GE.U32.OR P0, PT, R4, R3, !P0 ;  /* 0x000000030400720c */ /* 0x000fe20004706470 */
[----:B-1----:R-:W-:-:S05]  /*0670*/  IMAD.IADD R6, R5, 0x1, R6 ;  /* 0x0000000105067824 */ /* 0x002fca00078e0206 */
[----:B------:R-:W1:Y:S02]  /*0680*/  SHFL.DOWN PT, R7, R6, 0x4, 0x1f ;  /* 0x08801f0006077f89 */ /* 0x000e6400000e0000 */
[----:B-1----:R-:W-:-:S05]  /*0690*/  IMAD.IADD R7, R6, 0x1, R7 ;  /* 0x0000000106077824 */ /* 0x002fca00078e0207 */
[----:B------:R-:W1:Y:S02]  /*06a0*/  SHFL.DOWN PT, R8, R7, 0x2, 0x1f ;  /* 0x08401f0007087f89 */ /* 0x000e6400000e0000 */
[----:B-1----:R-:W-:-:S05]  /*06b0*/  IMAD.IADD R8, R7, 0x1, R8 ;  /* 0x0000000107087824 */ /* 0x002fca00078e0208 */
[----:B------:R-:W1:Y:S02]  /*06c0*/  SHFL.DOWN PT, R9, R8, 0x1, 0x1f ;  /* 0x08201f0008097f89 */ /* 0x000e6400000e0000 */
[----:B-1----:R-:W-:-:S05]  /*06d0*/  IMAD.IADD R9, R8, 0x1, R9 ;  /* 0x0000000108097824 */ /* 0x002fca00078e0209 */
[----:B------:R1:W-:Y:S01]  /*06e0*/  @!P1 STS [R2], R9 ;  /* 0x0000000902009388 */ /* 0x0003e20000000800 */
[----:B------:R-:W-:Y:S06]  /*06f0*/  BAR.SYNC.DEFER_BLOCKING 0x0 ;  /* 0x0000000000007b1d */ /* 0x000fec0000010000 */
[----:B------:R-:W-:Y:S05]  /*0700*/  @P0 BRA `(.L_x_8) ;  /* 0x0000000000340947 */ /* 0x000fea0003800000 */
[----:B------:R-:W-:-:S07]  /*0710*/  IMAD.MOV.U32 R5, RZ, RZ, 0x20 ;  /* 0x00000020ff057424 */ /* 0x000fce00078e00ff */
.L_x_9:
[----:B------:R-:W-:Y:S01]  /*0720*/  LEA R6, R4, UR4, 0x2 ;  /* 0x0000000404067c11 */ /* 0x000fe2000f8e10ff */
[----:B--2---:R-:W-:Y:S01]  /*0730*/  LDS R7, [R2] ;  /* 0x0000000002077984 */ /* 0x004fe20000000800 */
[----:B------:R-:W-:Y:S01]  /*0740*/  IMAD.SHL.U32 R5, R5, 0x2, RZ ;  /* 0x0000000205057824 */ /* 0x000fe200078e00ff */
[----:B------:R-:W-:Y:S05]  /*0750*/  WARPSYNC.ALL ;  /* 0x0000000000007948 */ /* 0x000fea0003800000 */
[----:B------:R-:W2:Y:S01]  /*0760*/  LDS R6, [R6] ;  /* 0x0000000006067984 */ /* 0x000ea20000000800 */
[CC--:B------:R-:W-:Y:S02]  /*0770*/  LOP3.LUT R4, R5.reuse, R0.reuse, RZ, 0xfc, !PT ;  /* 0x0000000005047212 */ /* 0x0c0fe400078efcff */
[----:B------:R-:W-:-:S02]  /*0780*/  LOP3.LUT P0, RZ, R5, R0, RZ, 0xc0, !PT ;  /* 0x0000000005ff7212 */ /* 0x000fc4000780c0ff */
[----:B------:R-:W-:Y:S01]  /*0790*/  ISETP.LT.U32.AND P1, PT, R4, R3, PT ;  /* 0x000000030400720c */ /* 0x000fe20003f21070 */
[----:B--2---:R-:W-:-:S05]  /*07a0*/  IMAD.IADD R7, R6, 0x1, R7 ;  /* 0x0000000106077824 */ /* 0x004fca00078e0207 */
[----:B------:R2:W-:Y:S01]  /*07b0*/  STS [R2], R7 ;  /* 0x0000000702007388 */ /* 0x0005e20000000800 */
[----:B------:R-:W-:Y:S06]  /*07c0*/  BAR.SYNC.DEFER_BLOCKING 0x0 ;  /* 0x0000000000007b1d */ /* 0x000fec0000010000 */
[----:B------:R-:W-:Y:S05]  /*07d0*/  @!P0 BRA P1, `(.L_x_9) ;  /* 0xfffffffc00d08947 */ /* 0x000fea000083ffff */
.L_x_8:
[----:B------:R-:W-:Y:S05]  /*07e0*/  @P2 EXIT ;  /* 0x000000000000294d */ /* 0x000fea0003800000 */
[----:B------:R-:W3:Y:S01]  /*07f0*/  LDS R5, [UR4] ;  /* 0x00000004ff057984 */ /* 0x000ee20008000800 */
[----:B012---:R-:W3:Y:S03]  /*0800*/  LDC.64 R2, c[0x0][0x390] ;  /* 0x0000e400ff027b82 */ /* 0x007ee60000000a00 */
[----:B---3--:R-:W-:Y:S01]  /*0810*/  REDG.E.ADD.STRONG.GPU desc[UR6][R2.64], R5 ;  /* 0x000000050200798e */ /* 0x008fe2000c12e106 */
[----:B------:R-:W-:Y:S05]  /*0820*/  EXIT ;  /* 0x000000000000794d */ /* 0x000fea0003800000 */
.L_x_10:
[----:B------:R-:W-:-:S00]  /*0830*/  BRA `(.L_x_10) ;  /* 0xfffffffc00fc7947 */ /* 0x000fc0000383ffff */
[----:B------:R-:W-:-:S00]  /*0840*/  NOP ;  /* 0x0000000000007918 */ /* 0x000fc00000000000 */
        /* <DEDUP_REMOVED lines=11> */
.L_x_11:


//--------------------- .nv.shared._Z9countOddsPiiS_ --------------------------
	.section	.nv.shared._Z9countOddsPiiS_,"aw",@nobits
	.sectionflags	@""
	.align	16
	.zero		1024


//--------------------- .nv.shared.reserved.0     --------------------------
	.section	.nv.shared.reserved.0,"aw",@nobits
	.weak		__nv_reservedSMEM_offset_0_alias
	.size		__nv_reservedSMEM_offset_0_alias, 0, 64
	.other		__nv_reservedSMEM_offset_0_alias,@"STO_CUDA_RESERVED_SHARED STV_DEFAULT"
__nv_reservedSMEM_offset_0_alias:
	.zero		0
	.zero		64


//--------------------- .nv.constant0._Z9countOddsPiiS_ --------------------------
	.section	.nv.constant0._Z9countOddsPiiS_,"a",@progbits
	.sectionflags	@""
	.align	4
.nv.constant0._Z9countOddsPiiS_:
	.zero		920


//--------------------- SYMBOLS --------------------------

	.type		.nv.reservedSmem.offset0,@object
	.size		.nv.reservedSmem.offset0,0x4
	.type		.nv.reservedSmem.cap,@object
	.size		.nv.reservedSmem.cap,0x4
